//
// Generated by NVIDIA NVVM Compiler
//
// Compiler Build ID: CL-36424714
// Cuda compilation tools, release 13.0, V13.0.88
// Based on NVVM 20.0.0
//

.version 9.0
.target sm_100
.address_size 64

	// .globl	mel_kernel
.extern .shared .align 16 .b8 sdata[];

.visible .entry mel_kernel(
	.param .u64 .ptr .align 1 mel_kernel_param_0,
	.param .u64 .ptr .align 1 mel_kernel_param_1,
	.param .u64 .ptr .align 1 mel_kernel_param_2,
	.param .u32 mel_kernel_param_3,
	.param .u32 mel_kernel_param_4,
	.param .u32 mel_kernel_param_5,
	.param .u32 mel_kernel_param_6
)
{
	.reg .pred 	%p<15>;
	.reg .b32 	%r<52>;
	.reg .b64 	%rd<18>;
	.reg .b64 	%fd<64>;

	ld.param.u64 	%rd5, [mel_kernel_param_0];
	ld.param.u64 	%rd6, [mel_kernel_param_1];
	ld.param.u64 	%rd7, [mel_kernel_param_2];
	ld.param.u32 	%r25, [mel_kernel_param_3];
	ld.param.u32 	%r22, [mel_kernel_param_4];
	ld.param.u32 	%r23, [mel_kernel_param_5];
	ld.param.u32 	%r24, [mel_kernel_param_6];
	mov.u32 	%r1, %ctaid.x;
	mov.u32 	%r2, %ctaid.y;
	setp.ge.s32 	%p1, %r1, %r25;
	setp.ge.s32 	%p2, %r2, %r24;
	or.pred  	%p3, %p1, %p2;
	@%p3 bra 	$L__BB0_17;
	mul.lo.s32 	%r3, %r22, %r1;
	mov.u32 	%r4, %tid.x;
	setp.ge.s32 	%p4, %r4, %r23;
	mov.f64 	%fd60, 0d0000000000000000;
	@%p4 bra 	$L__BB0_4;
	mov.u32 	%r5, %ntid.x;
	cvta.to.global.u64 	%rd1, %rd7;
	mul.lo.s32 	%r26, %r23, %r2;
	cvt.s64.s32 	%rd2, %r26;
	cvt.s64.s32 	%rd3, %r3;
	cvta.to.global.u64 	%rd4, %rd5;
	mov.f64 	%fd60, 0d0000000000000000;
	mov.u32 	%r46, %r4;
$L__BB0_3:
	cvt.s64.s32 	%rd8, %r46;
	add.s64 	%rd9, %rd3, %rd8;
	shl.b64 	%rd10, %rd9, 4;
	add.s64 	%rd11, %rd4, %rd10;
	ld.global.v2.f64 	{%fd15, %fd16}, [%rd11];
	mul.f64 	%fd17, %fd16, %fd16;
	fma.rn.f64 	%fd18, %fd15, %fd15, %fd17;
	add.s64 	%rd12, %rd8, %rd2;
	shl.b64 	%rd13, %rd12, 3;
	add.s64 	%rd14, %rd1, %rd13;
	ld.global.f64 	%fd19, [%rd14];
	fma.rn.f64 	%fd60, %fd19, %fd18, %fd60;
	add.s32 	%r46, %r46, %r5;
	setp.lt.s32 	%p5, %r46, %r23;
	@%p5 bra 	$L__BB0_3;
$L__BB0_4:
	shl.b32 	%r27, %r4, 3;
	mov.u32 	%r28, sdata;
	add.s32 	%r8, %r28, %r27;
	st.shared.f64 	[%r8], %fd60;
	bar.sync 	0;
	mov.u32 	%r47, %ntid.x;
	setp.lt.u32 	%p6, %r47, 2;
	@%p6 bra 	$L__BB0_8;
$L__BB0_5:
	shr.u32 	%r11, %r47, 1;
	setp.ge.u32 	%p7, %r4, %r11;
	@%p7 bra 	$L__BB0_7;
	shl.b32 	%r29, %r11, 3;
	add.s32 	%r30, %r8, %r29;
	ld.shared.f64 	%fd20, [%r30];
	ld.shared.f64 	%fd21, [%r8];
	add.f64 	%fd22, %fd20, %fd21;
	st.shared.f64 	[%r8], %fd22;
$L__BB0_7:
	bar.sync 	0;
	setp.gt.u32 	%p8, %r47, 3;
	mov.u32 	%r47, %r11;
	@%p8 bra 	$L__BB0_5;
$L__BB0_8:
	setp.ne.s32 	%p9, %r4, 0;
	@%p9 bra 	$L__BB0_17;
	ld.shared.f64 	%fd23, [sdata];
	setp.lt.f64 	%p10, %fd23, 0d3DDB7CDFD9D7BDBB;
	selp.f64 	%fd61, 0d3DDB7CDFD9D7BDBB, %fd23, %p10;
	{
	.reg .b32 %temp; 
	mov.b64 	{%temp, %r48}, %fd61;
	}
	{
	.reg .b32 %temp; 
	mov.b64 	{%r49, %temp}, %fd61;
	}
	setp.gt.s32 	%p11, %r48, 1048575;
	mov.b32 	%r50, -1023;
	@%p11 bra 	$L__BB0_11;
	mul.f64 	%fd61, %fd61, 0d4350000000000000;
	{
	.reg .b32 %temp; 
	mov.b64 	{%temp, %r48}, %fd61;
	}
	{
	.reg .b32 %temp; 
	mov.b64 	{%r49, %temp}, %fd61;
	}
	mov.b32 	%r50, -1077;
$L__BB0_11:
	add.s32 	%r33, %r48, -1;
	setp.gt.u32 	%p12, %r33, 2146435070;
	@%p12 bra 	$L__BB0_15;
	shr.u32 	%r36, %r48, 20;
	add.s32 	%r51, %r50, %r36;
	and.b32  	%r37, %r48, 1048575;
	or.b32  	%r38, %r37, 1072693248;
	mov.b64 	%fd62, {%r49, %r38};
	setp.lt.u32 	%p14, %r38, 1073127583;
	@%p14 bra 	$L__BB0_14;
	{
	.reg .b32 %temp; 
	mov.b64 	{%r39, %temp}, %fd62;
	}
	{
	.reg .b32 %temp; 
	mov.b64 	{%temp, %r40}, %fd62;
	}
	add.s32 	%r41, %r40, -1048576;
	mov.b64 	%fd62, {%r39, %r41};
	add.s32 	%r51, %r51, 1;
$L__BB0_14:
	add.f64 	%fd25, %fd62, 0dBFF0000000000000;
	add.f64 	%fd26, %fd62, 0d3FF0000000000000;
	rcp.approx.ftz.f64 	%fd27, %fd26;
	neg.f64 	%fd28, %fd26;
	fma.rn.f64 	%fd29, %fd28, %fd27, 0d3FF0000000000000;
	fma.rn.f64 	%fd30, %fd29, %fd29, %fd29;
	fma.rn.f64 	%fd31, %fd30, %fd27, %fd27;
	mul.f64 	%fd32, %fd25, %fd31;
	fma.rn.f64 	%fd33, %fd25, %fd31, %fd32;
	mul.f64 	%fd34, %fd33, %fd33;
	fma.rn.f64 	%fd35, %fd34, 0d3EB1380B3AE80F1E, 0d3ED0EE258B7A8B04;
	fma.rn.f64 	%fd36, %fd35, %fd34, 0d3EF3B2669F02676F;
	fma.rn.f64 	%fd37, %fd36, %fd34, 0d3F1745CBA9AB0956;
	fma.rn.f64 	%fd38, %fd37, %fd34, 0d3F3C71C72D1B5154;
	fma.rn.f64 	%fd39, %fd38, %fd34, 0d3F624924923BE72D;
	fma.rn.f64 	%fd40, %fd39, %fd34, 0d3F8999999999A3C4;
	fma.rn.f64 	%fd41, %fd40, %fd34, 0d3FB5555555555554;
	sub.f64 	%fd42, %fd25, %fd33;
	add.f64 	%fd43, %fd42, %fd42;
	neg.f64 	%fd44, %fd33;
	fma.rn.f64 	%fd45, %fd44, %fd25, %fd43;
	mul.f64 	%fd46, %fd31, %fd45;
	mul.f64 	%fd47, %fd34, %fd41;
	fma.rn.f64 	%fd48, %fd47, %fd33, %fd46;
	xor.b32  	%r42, %r51, -2147483648;
	mov.b32 	%r43, 1127219200;
	mov.b64 	%fd49, {%r42, %r43};
	mov.b32 	%r44, -2147483648;
	mov.b64 	%fd50, {%r44, %r43};
	sub.f64 	%fd51, %fd49, %fd50;
	fma.rn.f64 	%fd52, %fd51, 0d3FE62E42FEFA39EF, %fd33;
	fma.rn.f64 	%fd53, %fd51, 0dBFE62E42FEFA39EF, %fd52;
	sub.f64 	%fd54, %fd53, %fd33;
	sub.f64 	%fd55, %fd48, %fd54;
	fma.rn.f64 	%fd56, %fd51, 0d3C7ABC9E3B39803F, %fd55;
	add.f64 	%fd63, %fd52, %fd56;
	bra.uni 	$L__BB0_16;
$L__BB0_15:
	fma.rn.f64 	%fd24, %fd61, 0d7FF0000000000000, 0d7FF0000000000000;
	{
	.reg .b32 %temp; 
	mov.b64 	{%temp, %r34}, %fd61;
	}
	and.b32  	%r35, %r34, 2147483647;
	setp.eq.s32 	%p13, %r35, 0;
	selp.f64 	%fd63, 0dFFF0000000000000, %fd24, %p13;
$L__BB0_16:
	mul.f64 	%fd57, %fd63, 0d3C695355BAAAFAD3;
	fma.rn.f64 	%fd58, %fd63, 0d3FDBCB7B1526E50E, %fd57;
	mad.lo.s32 	%r45, %r24, %r1, %r2;
	cvta.to.global.u64 	%rd15, %rd6;
	mul.wide.u32 	%rd16, %r45, 8;
	add.s64 	%rd17, %rd15, %rd16;
	st.global.f64 	[%rd17], %fd58;
$L__BB0_17:
	ret;

}
	// .globl	window_kernel
.visible .entry window_kernel(
	.param .u64 .ptr .align 1 window_kernel_param_0,
	.param .u64 .ptr .align 1 window_kernel_param_1,
	.param .u64 .ptr .align 1 window_kernel_param_2,
	.param .u32 window_kernel_param_3
)
{
	.reg .pred 	%p<2>;
	.reg .b32 	%r<6>;
	.reg .b64 	%rd<12>;
	.reg .b64 	%fd<5>;

	ld.param.u64 	%rd1, [window_kernel_param_0];
	ld.param.u64 	%rd2, [window_kernel_param_1];
	ld.param.u64 	%rd3, [window_kernel_param_2];
	ld.param.u32 	%r2, [window_kernel_param_3];
	mov.u32 	%r3, %ctaid.x;
	mov.u32 	%r4, %ntid.x;
	mov.u32 	%r5, %tid.x;
	mad.lo.s32 	%r1, %r3, %r4, %r5;
	setp.ge.s32 	%p1, %r1, %r2;
	@%p1 bra 	$L__BB1_2;
	cvta.to.global.u64 	%rd4, %rd1;
	cvta.to.global.u64 	%rd5, %rd2;
	cvta.to.global.u64 	%rd6, %rd3;
	mul.wide.s32 	%rd7, %r1, 8;
	add.s64 	%rd8, %rd4, %rd7;
	ld.global.f64 	%fd1, [%rd8];
	add.s64 	%rd9, %rd5, %rd7;
	ld.global.f64 	%fd2, [%rd9];
	mul.f64 	%fd3, %fd1, %fd2;
	mul.wide.s32 	%rd10, %r1, 16;
	add.s64 	%rd11, %rd6, %rd10;
	mov.f64 	%fd4, 0d0000000000000000;
	st.global.v2.f64 	[%rd11], {%fd3, %fd4};
$L__BB1_2:
	ret;

}


// ===== COMPILED SASS (sm_100) =====

	.target	sm_100

	.elftype	@"ET_EXEC"


//--------------------- .note.nv.tkinfo           --------------------------
	.section	.note.nv.tkinfo,"",@"SHT_NOTE"
	.sectionflags	@"SHF_NOTE_NV_TKINFO"
	.tkinfo
        /*0018*/ 	.word	0x00000002
        /*0030*/ 	.string	""
        /*0030*/ 	.string	"ptxas"
        /*0030*/ 	.string	"Cuda compilation tools, release 13.0, V13.0.88"
        /*0030*/ 	.string	"Build cuda_13.0.r13.0/compiler.36424714_0"
        /*0030*/ 	.string	"-arch sm_100 -m 64 "



//--------------------- .note.nv.cuinfo           --------------------------
	.section	.note.nv.cuinfo,"",@"SHT_NOTE"
	.sectionflags	@"SHF_NOTE_NV_CUINFO"
        /*0018*/ 	.short	0x0002
        /*001a*/ 	.short	0x0064
        /*001c*/ 	.short	0x0082
	.zero		2


//--------------------- .nv.info                  --------------------------
	.section	.nv.info,"",@"SHT_CUDA_INFO"
	.align	4


	//----- nvinfo : EIATTR_REGCOUNT
	.align		4
        /*0000*/ 	.byte	0x04, 0x2f
        /*0002*/ 	.short	(.L_1 - .L_0)
	.align		4
.L_0:
        /*0004*/ 	.word	index@(mel_kernel)
        /*0008*/ 	.word	0x00000014


	//----- nvinfo : EIATTR_FRAME_SIZE
	.align		4
.L_1:
        /*000c*/ 	.byte	0x04, 0x11
        /*000e*/ 	.short	(.L_3 - .L_2)
	.align		4
.L_2:
        /*0010*/ 	.word	index@(mel_kernel)
        /*0014*/ 	.word	0x00000000


	//----- nvinfo : EIATTR_REGCOUNT
	.align		4
.L_3:
        /*0018*/ 	.byte	0x04, 0x2f
        /*001a*/ 	.short	(.L_5 - .L_4)
	.align		4
.L_4:
        /*001c*/ 	.word	index@(window_kernel)
        /*0020*/ 	.word	0x00000010


	//----- nvinfo : EIATTR_FRAME_SIZE
	.align		4
.L_5:
        /*0024*/ 	.byte	0x04, 0x11
        /*0026*/ 	.short	(.L_7 - .L_6)
	.align		4
.L_6:
        /*0028*/ 	.word	index@(window_kernel)
        /*002c*/ 	.word	0x00000000


	//----- nvinfo : EIATTR_MIN_STACK_SIZE
	.align		4
.L_7:
        /*0030*/ 	.byte	0x04, 0x12
        /*0032*/ 	.short	(.L_9 - .L_8)
	.align		4
.L_8:
        /*0034*/ 	.word	index@(window_kernel)
        /*0038*/ 	.word	0x00000000


	//----- nvinfo : EIATTR_MIN_STACK_SIZE
	.align		4
.L_9:
        /*003c*/ 	.byte	0x04, 0x12
        /*003e*/ 	.short	(.L_11 - .L_10)
	.align		4
.L_10:
        /*0040*/ 	.word	index@(mel_kernel)
        /*0044*/ 	.word	0x00000000
.L_11:


//--------------------- .nv.compat                --------------------------
	.section	.nv.compat,"",@"SHT_CUDA_COMPAT_INFO"
	.align	4
        /*0000*/ 	.byte	0x02, 0x09, 0x00, 0x00, 0x02, 0x02, 0x01, 0x00, 0x02, 0x05, 0x05, 0x00, 0x03, 0x07, 0x01, 0x01
        /*0010*/ 	.byte	0x02, 0x03, 0x00, 0x00, 0x02, 0x06, 0x01, 0x00, 0x04, 0x0b, 0x08, 0x00, 0x01, 0x00, 0x00, 0x00
        /*0020*/ 	.byte	0x00, 0x00, 0x00, 0x00


//--------------------- .nv.info.window_kernel    --------------------------
	.section	.nv.info.window_kernel,"",@"SHT_CUDA_INFO"
	.sectionflags	@""
	.align	4


	//----- nvinfo : EIATTR_CUDA_API_VERSION
	.align		4
        /*0000*/ 	.byte	0x04, 0x37
        /*0002*/ 	.short	(.L_13 - .L_12)
.L_12:
        /*0004*/ 	.word	0x00000082


	//----- nvinfo : EIATTR_KPARAM_INFO
	.align		4
.L_13:
        /*0008*/ 	.byte	0x04, 0x17
        /*000a*/ 	.short	(.L_15 - .L_14)
.L_14:
        /*000c*/ 	.word	0x00000000
        /*0010*/ 	.short	0x0003
        /*0012*/ 	.short	0x0018
        /*0014*/ 	.byte	0x00, 0xf0, 0x11, 0x00


	//----- nvinfo : EIATTR_KPARAM_INFO
	.align		4
.L_15:
        /*0018*/ 	.byte	0x04, 0x17
        /*001a*/ 	.short	(.L_17 - .L_16)
.L_16:
        /*001c*/ 	.word	0x00000000
        /*0020*/ 	.short	0x0002
        /*0022*/ 	.short	0x0010
        /*0024*/ 	.byte	0x00, 0xf5, 0x21, 0x00


	//----- nvinfo : EIATTR_KPARAM_INFO
	.align		4
.L_17:
        /*0028*/ 	.byte	0x04, 0x17
        /*002a*/ 	.short	(.L_19 - .L_18)
.L_18:
        /*002c*/ 	.word	0x00000000
        /*0030*/ 	.short	0x0001
        /*0032*/ 	.short	0x0008
        /*0034*/ 	.byte	0x00, 0xf5, 0x21, 0x00


	//----- nvinfo : EIATTR_KPARAM_INFO
	.align		4
.L_19:
        /*0038*/ 	.byte	0x04, 0x17
        /*003a*/ 	.short	(.L_21 - .L_20)
.L_20:
        /*003c*/ 	.word	0x00000000
        /*0040*/ 	.short	0x0000
        /*0042*/ 	.short	0x0000
        /*0044*/ 	.byte	0x00, 0xf5, 0x21, 0x00


	//----- nvinfo : EIATTR_SPARSE_MMA_MASK
	.align		4
.L_21:
        /*0048*/ 	.byte	0x03, 0x50
        /*004a*/ 	.short	0x0000


	//----- nvinfo : EIATTR_MAXREG_COUNT
	.align		4
        /*004c*/ 	.byte	0x03, 0x1b
        /*004e*/ 	.short	0x00ff


	//----- nvinfo : EIATTR_MERCURY_ISA_VERSION
	.align		4
        /*0050*/ 	.byte	0x03, 0x5f
        /*0052*/ 	.short	0x0101


	//----- nvinfo : EIATTR_VRC_CTA_INIT_COUNT
	.align		4
        /*0054*/ 	.byte	0x02, 0x4a
	.zero		1
	.zero		1


	//----- nvinfo : EIATTR_EXIT_INSTR_OFFSETS
	.align		4
        /*0058*/ 	.byte	0x04, 0x1c
        /*005a*/ 	.short	(.L_23 - .L_22)


	//   ....[0]....
.L_22:
        /*005c*/ 	.word	0x00000070


	//   ....[1]....
        /*0060*/ 	.word	0x00000140


	//----- nvinfo : EIATTR_CBANK_PARAM_SIZE
	.align		4
.L_23:
        /*0064*/ 	.byte	0x03, 0x19
        /*0066*/ 	.short	0x001c


	//----- nvinfo : EIATTR_PARAM_CBANK
	.align		4
        /*0068*/ 	.byte	0x04, 0x0a
        /*006a*/ 	.short	(.L_25 - .L_24)
	.align		4
.L_24:
        /*006c*/ 	.word	index@(.nv.constant0.window_kernel)
        /*0070*/ 	.short	0x0380
        /*0072*/ 	.short	0x001c


	//----- nvinfo : EIATTR_SW_WAR
	.align		4
.L_25:
        /*0074*/ 	.byte	0x04, 0x36
        /*0076*/ 	.short	(.L_27 - .L_26)
.L_26:
        /*0078*/ 	.word	0x00000008
.L_27:


//--------------------- .nv.info.mel_kernel       --------------------------
	.section	.nv.info.mel_kernel,"",@"SHT_CUDA_INFO"
	.sectionflags	@""
	.align	4


	//----- nvinfo : EIATTR_CUDA_API_VERSION
	.align		4
        /*0000*/ 	.byte	0x04, 0x37
        /*0002*/ 	.short	(.L_29 - .L_28)
.L_28:
        /*0004*/ 	.word	0x00000082


	//----- nvinfo : EIATTR_KPARAM_INFO
	.align		4
.L_29:
        /*0008*/ 	.byte	0x04, 0x17
        /*000a*/ 	.short	(.L_31 - .L_30)
.L_30:
        /*000c*/ 	.word	0x00000000
        /*0010*/ 	.short	0x0006
        /*0012*/ 	.short	0x0024
        /*0014*/ 	.byte	0x00, 0xf0, 0x11, 0x00


	//----- nvinfo : EIATTR_KPARAM_INFO
	.align		4
.L_31:
        /*0018*/ 	.byte	0x04, 0x17
        /*001a*/ 	.short	(.L_33 - .L_32)
.L_32:
        /*001c*/ 	.word	0x00000000
        /*0020*/ 	.short	0x0005
        /*0022*/ 	.short	0x0020
        /*0024*/ 	.byte	0x00, 0xf0, 0x11, 0x00


	//----- nvinfo : EIATTR_KPARAM_INFO
	.align		4
.L_33:
        /*0028*/ 	.byte	0x04, 0x17
        /*002a*/ 	.short	(.L_35 - .L_34)
.L_34:
        /*002c*/ 	.word	0x00000000
        /*0030*/ 	.short	0x0004
        /*0032*/ 	.short	0x001c
        /*0034*/ 	.byte	0x00, 0xf0, 0x11, 0x00


	//----- nvinfo : EIATTR_KPARAM_INFO
	.align		4
.L_35:
        /*0038*/ 	.byte	0x04, 0x17
        /*003a*/ 	.short	(.L_37 - .L_36)
.L_36:
        /*003c*/ 	.word	0x00000000
        /*0040*/ 	.short	0x0003
        /*0042*/ 	.short	0x0018
        /*0044*/ 	.byte	0x00, 0xf0, 0x11, 0x00


	//----- nvinfo : EIATTR_KPARAM_INFO
	.align		4
.L_37:
        /*0048*/ 	.byte	0x04, 0x17
        /*004a*/ 	.short	(.L_39 - .L_38)
.L_38:
        /*004c*/ 	.word	0x00000000
        /*0050*/ 	.short	0x0002
        /*0052*/ 	.short	0x0010
        /*0054*/ 	.byte	0x00, 0xf5, 0x21, 0x00


	//----- nvinfo : EIATTR_KPARAM_INFO
	.align		4
.L_39:
        /*0058*/ 	.byte	0x04, 0x17
        /*005a*/ 	.short	(.L_41 - .L_40)
.L_40:
        /*005c*/ 	.word	0x00000000
        /*0060*/ 	.short	0x0001
        /*0062*/ 	.short	0x0008
        /*0064*/ 	.byte	0x00, 0xf5, 0x21, 0x00


	//----- nvinfo : EIATTR_KPARAM_INFO
	.align		4
.L_41:
        /*0068*/ 	.byte	0x04, 0x17
        /*006a*/ 	.short	(.L_43 - .L_42)
.L_42:
        /*006c*/ 	.word	0x00000000
        /*0070*/ 	.short	0x0000
        /*0072*/ 	.short	0x0000
        /*0074*/ 	.byte	0x00, 0xf5, 0x21, 0x00


	//----- nvinfo : EIATTR_SPARSE_MMA_MASK
	.align		4
.L_43:
        /*0078*/ 	.byte	0x03, 0x50
        /*007a*/ 	.short	0x0000


	//----- nvinfo : EIATTR_MAXREG_COUNT
	.align		4
        /*007c*/ 	.byte	0x03, 0x1b
        /*007e*/ 	.short	0x00ff


	//----- nvinfo : EIATTR_NUM_BARRIERS
	.align		4
        /*0080*/ 	.byte	0x02, 0x4c
        /*0082*/ 	.byte	0x01
	.zero		1


	//----- nvinfo : EIATTR_MERCURY_ISA_VERSION
	.align		4
        /*0084*/ 	.byte	0x03, 0x5f
        /*0086*/ 	.short	0x0101


	//----- nvinfo : EIATTR_VRC_CTA_INIT_COUNT
	.align		4
        /*0088*/ 	.byte	0x02, 0x4a
	.zero		1
	.zero		1


	//----- nvinfo : EIATTR_EXIT_INSTR_OFFSETS
	.align		4
        /*008c*/ 	.byte	0x04, 0x1c
        /*008e*/ 	.short	(.L_45 - .L_44)


	//   ....[0]....
.L_44:
        /*0090*/ 	.word	0x00000070


	//   ....[1]....
        /*0094*/ 	.word	0x000003f0


	//   ....[2]....
        /*0098*/ 	.word	0x00000a60


	//----- nvinfo : EIATTR_CRS_STACK_SIZE
	.align		4
.L_45:
        /*009c*/ 	.byte	0x04, 0x1e
        /*009e*/ 	.short	(.L_47 - .L_46)
.L_46:
        /*00a0*/ 	.word	0x00000000


	//----- nvinfo : EIATTR_CBANK_PARAM_SIZE
	.align		4
.L_47:
        /*00a4*/ 	.byte	0x03, 0x19
        /*00a6*/ 	.short	0x0028


	//----- nvinfo : EIATTR_PARAM_CBANK
	.align		4
        /*00a8*/ 	.byte	0x04, 0x0a
        /*00aa*/ 	.short	(.L_49 - .L_48)
	.align		4
.L_48:
        /*00ac*/ 	.word	index@(.nv.constant0.mel_kernel)
        /*00b0*/ 	.short	0x0380
        /*00b2*/ 	.short	0x0028


	//----- nvinfo : EIATTR_SW_WAR
	.align		4
.L_49:
        /*00b4*/ 	.byte	0x04, 0x36
        /*00b6*/ 	.short	(.L_51 - .L_50)
.L_50:
        /*00b8*/ 	.word	0x00000008
.L_51:


//--------------------- .nv.callgraph             --------------------------
	.section	.nv.callgraph,"",@"SHT_CUDA_CALLGRAPH"
	.align	4
	.sectionentsize	8
	.align		4
        /*0000*/ 	.word	0x00000000
	.align		4
        /*0004*/ 	.word	0xffffffff
	.align		4
        /*0008*/ 	.word	0x00000000
	.align		4
        /*000c*/ 	.word	0xfffffffe
	.align		4
        /*0010*/ 	.word	0x00000000
	.align		4
        /*0014*/ 	.word	0xfffffffd
	.align		4
        /*0018*/ 	.word	0x00000000
	.align		4
        /*001c*/ 	.word	0xfffffffc


//--------------------- .text.window_kernel       --------------------------
	.section	.text.window_kernel,"ax",@progbits
	.align	128
        .global         window_kernel
        .type           window_kernel,@function
        .size           window_kernel,(.L_x_9 - window_kernel)
        .other          window_kernel,@"STO_CUDA_ENTRY STV_DEFAULT"
window_kernel:
.text.window_kernel:
[----:B------:R-:W-:Y:S01]  /*0000*/  LDC R1, c[0x0][0x37c] ;  /* 0x0000df00ff017b82 */ /* 0x000fe20000000800 */
[----:B------:R-:W0:Y:S07]  /*0010*/  S2R R0, SR_TID.X ;  /* 0x0000000000007919 */ /* 0x000e2e0000002100 */
[----:B------:R-:W0:Y:S01]  /*0020*/  S2UR UR4, SR_CTAID.X ;  /* 0x00000000000479c3 */ /* 0x000e220000002500 */
[----:B------:R-:W1:Y:S07]  /*0030*/  LDCU UR5, c[0x0][0x398] ;  /* 0x00007300ff0577ac */ /* 0x000e6e0008000800 */
[----:B------:R-:W0:Y:S02]  /*0040*/  LDC R13, c[0x0][0x360] ;  /* 0x0000d800ff0d7b82 */ /* 0x000e240000000800 */
[----:B0-----:R-:W-:-:S05]  /*0050*/  IMAD R13, R13, UR4, R0 ;  /* 0x000000040d0d7c24 */ /* 0x001fca000f8e0200 */
[----:B-1----:R-:W-:-:S13]  /*0060*/  ISETP.GE.AND P0, PT, R13, UR5, PT ;  /* 0x000000050d007c0c */ /* 0x002fda000bf06270 */
[----:B------:R-:W-:Y:S05]  /*0070*/  @P0 EXIT ;  /* 0x000000000000094d */ /* 0x000fea0003800000 */
[----:B------:R-:W0:Y:S01]  /*0080*/  LDC.64 R2, c[0x0][0x380] ;  /* 0x0000e000ff027b82 */ /* 0x000e220000000a00 */
[----:B------:R-:W1:Y:S07]  /*0090*/  LDCU.64 UR4, c[0x0][0x358] ;  /* 0x00006b00ff0477ac */ /* 0x000e6e0008000a00 */
[----:B------:R-:W2:Y:S08]  /*00a0*/  LDC.64 R4, c[0x0][0x388] ;  /* 0x0000e200ff047b82 */ /* 0x000eb00000000a00 */
[----:B------:R-:W3:Y:S01]  /*00b0*/  LDC.64 R6, c[0x0][0x390] ;  /* 0x0000e400ff067b82 */ /* 0x000ee20000000a00 */
[----:B0-----:R-:W-:-:S06]  /*00c0*/  IMAD.WIDE R2, R13, 0x8, R2 ;  /* 0x000000080d027825 */ /* 0x001fcc00078e0202 */
[----:B-1----:R-:W4:Y:S01]  /*00d0*/  LDG.E.64 R2, desc[UR4][R2.64] ;  /* 0x0000000402027981 */ /* 0x002f22000c1e1b00 */
[----:B--2---:R-:W-:-:S06]  /*00e0*/  IMAD.WIDE R4, R13, 0x8, R4 ;  /* 0x000000080d047825 */ /* 0x004fcc00078e0204 */
[----:B------:R-:W4:Y:S01]  /*00f0*/  LDG.E.64 R4, desc[UR4][R4.64] ;  /* 0x0000000404047981 */ /* 0x000f22000c1e1b00 */
[----:B------:R-:W-:Y:S01]  /*0100*/  CS2R R10, SRZ ;  /* 0x00000000000a7805 */ /* 0x000fe2000001ff00 */
[----:B---3--:R-:W-:Y:S01]  /*0110*/  IMAD.WIDE R6, R13, 0x10, R6 ;  /* 0x000000100d067825 */ /* 0x008fe200078e0206 */
[----:B----4-:R-:W-:-:S07]  /*0120*/  DMUL R8, R2, R4 ;  /* 0x0000000402087228 */ /* 0x010fce0000000000 */
[----:B------:R-:W-:Y:S01]  /*0130*/  STG.E.128 desc[UR4][R6.64], R8 ;  /* 0x0000000806007986 */ /* 0x000fe2000c101d04 */
[----:B------:R-:W-:Y:S05]  /*0140*/  EXIT ;  /* 0x000000000000794d */ /* 0x000fea0003800000 */
.L_x_0:
[----:B------:R-:W-:-:S00]  /*0150*/  BRA `(.L_x_0) ;  /* 0xfffffffc00fc7947 */ /* 0x000fc0000383ffff */
[----:B------:R-:W-:-:S00]  /*0160*/  NOP ;  /* 0x0000000000007918 */ /* 0x000fc00000000000 */
        /* <DEDUP_REMOVED lines=9> */
.L_x_9:


//--------------------- .text.mel_kernel          --------------------------
	.section	.text.mel_kernel,"ax",@progbits
	.align	128
        .global         mel_kernel
        .type           mel_kernel,@function
        .size           mel_kernel,(.L_x_10 - mel_kernel)
        .other          mel_kernel,@"STO_CUDA_ENTRY STV_DEFAULT"
mel_kernel:
.text.mel_kernel:
[----:B------:R-:W-:Y:S01]  /*0000*/  LDC R1, c[0x0][0x37c] ;  /* 0x0000df00ff017b82 */ /* 0x000fe20000000800 */
[----:B------:R-:W0:Y:S07]  /*0010*/  S2R R0, SR_CTAID.Y ;  /* 0x0000000000007919 */ /* 0x000e2e0000002600 */
[----:B------:R-:W1:Y:S01]  /*0020*/  S2UR UR6, SR_CTAID.X ;  /* 0x00000000000679c3 */ /* 0x000e620000002500 */
[----:B------:R-:W0:Y:S07]  /*0030*/  LDCU UR4, c[0x0][0x3a4] ;  /* 0x00007480ff0477ac */ /* 0x000e2e0008000800 */
[----:B------:R-:W1:Y:S01]  /*0040*/  LDC R2, c[0x0][0x398] ;  /* 0x0000e600ff027b82 */ /* 0x000e620000000800 */
[----:B0-----:R-:W-:-:S04]  /*0050*/  ISETP.GE.AND P0, PT, R0, UR4, PT ;  /* 0x0000000400007c0c */ /* 0x001fc8000bf06270 */
[----:B-1----:R-:W-:-:S13]  /*0060*/  ISETP.LE.OR P0, PT, R2, UR6, P0 ;  /* 0x0000000602007c0c */ /* 0x002fda0008703670 */
[----:B------:R-:W-:Y:S05]  /*0070*/  @P0 EXIT ;  /* 0x000000000000094d */ /* 0x000fea0003800000 */
[----:B------:R-:W0:Y:S01]  /*0080*/  S2R R2, SR_TID.X ;  /* 0x0000000000027919 */ /* 0x000e220000002100 */
[----:B------:R-:W0:Y:S01]  /*0090*/  LDCU UR4, c[0x0][0x3a0] ;  /* 0x00007400ff0477ac */ /* 0x000e220008000800 */
[----:B------:R-:W-:Y:S01]  /*00a0*/  BSSY.RECONVERGENT B0, `(.L_x_1) ;  /* 0x000001e000007945 */ /* 0x000fe20003800200 */
[----:B------:R-:W-:Y:S01]  /*00b0*/  CS2R R8, SRZ ;  /* 0x0000000000087805 */ /* 0x000fe2000001ff00 */
[----:B------:R-:W1:Y:S01]  /*00c0*/  LDCU.64 UR8, c[0x0][0x358] ;  /* 0x00006b00ff0877ac */ /* 0x000e620008000a00 */
[----:B------:R-:W2:Y:S01]  /*00d0*/  LDCU.64 UR10, c[0x0][0x380] ;  /* 0x00007000ff0a77ac */ /* 0x000ea20008000a00 */
[----:B------:R-:W3:Y:S01]  /*00e0*/  LDCU.64 UR12, c[0x0][0x390] ;  /* 0x00007200ff0c77ac */ /* 0x000ee20008000a00 */
[----:B0-----:R-:W-:-:S13]  /*00f0*/  ISETP.GE.AND P0, PT, R2, UR4, PT ;  /* 0x0000000402007c0c */ /* 0x001fda000bf06270 */
[----:B-123--:R-:W-:Y:S05]  /*0100*/  @P0 BRA `(.L_x_2) ;  /* 0x00000000005c0947 */ /* 0x00efea0003800000 */
[----:B------:R-:W0:Y:S01]  /*0110*/  LDC R3, c[0x0][0x39c] ;  /* 0x0000e700ff037b82 */ /* 0x000e220000000800 */
[----:B------:R-:W-:Y:S01]  /*0120*/  IMAD R12, R0, UR4, RZ ;  /* 0x00000004000c7c24 */ /* 0x000fe2000f8e02ff */
[----:B------:R-:W-:Y:S01]  /*0130*/  CS2R R8, SRZ ;  /* 0x0000000000087805 */ /* 0x000fe2000001ff00 */
[----:B------:R-:W-:-:S05]  /*0140*/  IMAD.MOV.U32 R13, RZ, RZ, R2 ;  /* 0x000000ffff0d7224 */ /* 0x000fca00078e0002 */
[----:B------:R-:W1:Y:S01]  /*0150*/  LDC R14, c[0x0][0x360] ;  /* 0x0000d800ff0e7b82 */ /* 0x000e620000000800 */
[----:B0-----:R-:W-:-:S07]  /*0160*/  IMAD R3, R3, UR6, RZ ;  /* 0x0000000603037c24 */ /* 0x001fce000f8e02ff */
.L_x_3:
[----:B------:R-:W-:Y:S02]  /*0170*/  SHF.R.S32.HI R10, RZ, 0x1f, R13 ;  /* 0x0000001fff0a7819 */ /* 0x000fe4000001140d */
[----:B------:R-:W-:-:S04]  /*0180*/  IADD3 R5, P0, PT, R3, R13, RZ ;  /* 0x0000000d03057210 */ /* 0x000fc80007f1e0ff */
[----:B------:R-:W-:Y:S02]  /*0190*/  LEA.HI.X.SX32 R6, R3, R10, 0x1, P0 ;  /* 0x0000000a03067211 */ /* 0x000fe400000f0eff */
[----:B------:R-:W-:-:S04]  /*01a0*/  LEA R4, P0, R5, UR10, 0x4 ;  /* 0x0000000a05047c11 */ /* 0x000fc8000f8020ff */
[----:B------:R-:W-:Y:S02]  /*01b0*/  LEA.HI.X R5, R5, UR11, R6, 0x4, P0 ;  /* 0x0000000b05057c11 */ /* 0x000fe400080f2406 */
[----:B------:R-:W-:-:S04]  /*01c0*/  IADD3 R11, P0, PT, R12, R13, RZ ;  /* 0x0000000d0c0b7210 */ /* 0x000fc80007f1e0ff */
[----:B------:R-:W2:Y:S01]  /*01d0*/  LDG.E.128 R4, desc[UR8][R4.64] ;  /* 0x0000000804047981 */ /* 0x000ea2000c1e1d00 */
[----:B------:R-:W-:Y:S02]  /*01e0*/  LEA.HI.X.SX32 R16, R12, R10, 0x1, P0 ;  /* 0x0000000a0c107211 */ /* 0x000fe400000f0eff */
[----:B------:R-:W-:-:S04]  /*01f0*/  LEA R10, P0, R11, UR12, 0x3 ;  /* 0x0000000c0b0a7c11 */ /* 0x000fc8000f8018ff */
[----:B------:R-:W-:-:S06]  /*0200*/  LEA.HI.X R11, R11, UR13, R16, 0x3, P0 ;  /* 0x0000000d0b0b7c11 */ /* 0x000fcc00080f1c10 */
[----:B------:R-:W3:Y:S01]  /*0210*/  LDG.E.64 R10, desc[UR8][R10.64] ;  /* 0x000000080a0a7981 */ /* 0x000ee2000c1e1b00 */
[----:B-1----:R-:W-:-:S05]  /*0220*/  IMAD.IADD R13, R14, 0x1, R13 ;  /* 0x000000010e0d7824 */ /* 0x002fca00078e020d */
[----:B------:R-:W-:Y:S01]  /*0230*/  ISETP.GE.AND P0, PT, R13, UR4, PT ;  /* 0x000000040d007c0c */ /* 0x000fe2000bf06270 */
[----:B--2---:R-:W-:-:S08]  /*0240*/  DMUL R6, R6, R6 ;  /* 0x0000000606067228 */ /* 0x004fd00000000000 */
[----:B------:R-:W-:-:S08]  /*0250*/  DFMA R6, R4, R4, R6 ;  /* 0x000000040406722b */ /* 0x000fd00000000006 */
[----:B---3--:R-:W-:Y:S01]  /*0260*/  DFMA R8, R6, R10, R8 ;  /* 0x0000000a0608722b */ /* 0x008fe20000000008 */
[----:B------:R-:W-:Y:S10]  /*0270*/  @!P0 BRA `(.L_x_3) ;  /* 0xfffffffc00bc8947 */ /* 0x000ff4000383ffff */
.L_x_2:
[----:B------:R-:W-:Y:S05]  /*0280*/  BSYNC.RECONVERGENT B0 ;  /* 0x0000000000007941 */ /* 0x000fea0003800200 */
.L_x_1:
[----:B------:R-:W0:Y:S01]  /*0290*/  S2UR UR5, SR_CgaCtaId ;  /* 0x00000000000579c3 */ /* 0x000e220000008800 */
[----:B------:R-:W-:Y:S01]  /*02a0*/  UMOV UR4, 0x400 ;  /* 0x0000040000047882 */ /* 0x000fe20000000000 */
[----:B------:R-:W1:Y:S01]  /*02b0*/  LDCU UR7, c[0x0][0x360] ;  /* 0x00006c00ff0777ac */ /* 0x000e620008000800 */
[----:B------:R-:W-:Y:S01]  /*02c0*/  ISETP.NE.AND P0, PT, R2, RZ, PT ;  /* 0x000000ff0200720c */ /* 0x000fe20003f05270 */
[----:B-1----:R-:W-:Y:S02]  /*02d0*/  UISETP.GE.U32.AND UP0, UPT, UR7, 0x2, UPT ;  /* 0x000000020700788c */ /* 0x002fe4000bf06070 */
[----:B0-----:R-:W-:-:S06]  /*02e0*/  ULEA UR4, UR5, UR4, 0x18 ;  /* 0x0000000405047291 */ /* 0x001fcc000f8ec0ff */
[----:B------:R-:W-:-:S05]  /*02f0*/  LEA R3, R2, UR4, 0x3 ;  /* 0x0000000402037c11 */ /* 0x000fca000f8e18ff */
[----:B------:R0:W-:Y:S01]  /*0300*/  STS.64 [R3], R8 ;  /* 0x0000000803007388 */ /* 0x0001e20000000a00 */
[----:B------:R-:W-:Y:S06]  /*0310*/  BAR.SYNC.DEFER_BLOCKING 0x0 ;  /* 0x0000000000007b1d */ /* 0x000fec0000010000 */
[----:B------:R-:W-:Y:S05]  /*0320*/  BRA.U !UP0, `(.L_x_4) ;  /* 0x0000000108307547 */ /* 0x000fea000b800000 */
[----:B0-----:R-:W-:-:S07]  /*0330*/  IMAD.U32 R8, RZ, RZ, UR7 ;  /* 0x00000007ff087e24 */ /* 0x001fce000f8e00ff */
.L_x_5:
[----:B------:R-:W-:-:S04]  /*0340*/  SHF.R.U32.HI R10, RZ, 0x1, R8 ;  /* 0x00000001ff0a7819 */ /* 0x000fc80000011608 */
[----:B------:R-:W-:-:S13]  /*0350*/  ISETP.GE.U32.AND P1, PT, R2, R10, PT ;  /* 0x0000000a0200720c */ /* 0x000fda0003f26070 */
[----:B------:R-:W-:Y:S01]  /*0360*/  @!P1 IMAD R9, R10, 0x8, R3 ;  /* 0x000000080a099824 */ /* 0x000fe200078e0203 */
[----:B------:R-:W-:Y:S04]  /*0370*/  @!P1 LDS.64 R6, [R3] ;  /* 0x0000000003069984 */ /* 0x000fe80000000a00 */
[----:B------:R-:W0:Y:S02]  /*0380*/  @!P1 LDS.64 R4, [R9] ;  /* 0x0000000009049984 */ /* 0x000e240000000a00 */
[----:B0-----:R-:W-:-:S07]  /*0390*/  @!P1 DADD R4, R4, R6 ;  /* 0x0000000004049229 */ /* 0x001fce0000000006 */
[----:B------:R1:W-:Y:S01]  /*03a0*/  @!P1 STS.64 [R3], R4 ;  /* 0x0000000403009388 */ /* 0x0003e20000000a00 */
[----:B------:R-:W-:Y:S01]  /*03b0*/  BAR.SYNC.DEFER_BLOCKING 0x0 ;  /* 0x0000000000007b1d */ /* 0x000fe20000010000 */
[----:B------:R-:W-:Y:S01]  /*03c0*/  ISETP.GT.U32.AND P1, PT, R8, 0x3, PT ;  /* 0x000000030800780c */ /* 0x000fe20003f24070 */
[----:B------:R-:W-:-:S12]  /*03d0*/  IMAD.MOV.U32 R8, RZ, RZ, R10 ;  /* 0x000000ffff087224 */ /* 0x000fd800078e000a */
[----:B-1----:R-:W-:Y:S05]  /*03e0*/  @P1 BRA `(.L_x_5) ;  /* 0xfffffffc00d41947 */ /* 0x002fea000383ffff */
.L_x_4:
[----:B------:R-:W-:Y:S05]  /*03f0*/  @P0 EXIT ;  /* 0x000000000000094d */ /* 0x000fea0003800000 */
[----:B------:R-:W1:Y:S01]  /*0400*/  S2UR UR5, SR_CgaCtaId ;  /* 0x00000000000579c3 */ /* 0x000e620000008800 */
[----:B------:R-:W-:Y:S02]  /*0410*/  UMOV UR4, 0x400 ;  /* 0x0000040000047882 */ /* 0x000fe40000000000 */
[----:B-1----:R-:W-:-:S03]  /*0420*/  ULEA UR4, UR5, UR4, 0x18 ;  /* 0x0000000405047291 */ /* 0x002fc6000f8ec0ff */
[----:B------:R-:W-:-:S06]  /*0430*/  UMOV UR5, 0x3ddb7cdf ;  /* 0x3ddb7cdf00057882 */ /* 0x000fcc0000000000 */
[----:B0-----:R-:W0:Y:S01]  /*0440*/  LDS.64 R2, [UR4] ;  /* 0x00000004ff027984 */ /* 0x001e220008000a00 */
[----:B------:R-:W-:Y:S02]  /*0450*/  UMOV UR4, 0xd9d7bdbb ;  /* 0xd9d7bdbb00047882 */ /* 0x000fe40000000000 */
[----:B0-----:R-:W-:-:S06]  /*0460*/  DSETP.GEU.AND P1, PT, R2, UR4, PT ;  /* 0x0000000402007e2a */ /* 0x001fcc000bf2e000 */
[----:B------:R-:W-:Y:S02]  /*0470*/  FSEL R3, R3, 0.10717176645994186401, P1 ;  /* 0x3ddb7cdf03037808 */ /* 0x000fe40000800000 */
[----:B------:R-:W-:Y:S02]  /*0480*/  FSEL R6, R2, -7.59071635616563200000e+15, P1 ;  /* 0xd9d7bdbb02067808 */ /* 0x000fe40000800000 */
[----:B------:R-:W-:Y:S01]  /*0490*/  ISETP.GT.AND P0, PT, R3, 0xfffff, PT ;  /* 0x000fffff0300780c */ /* 0x000fe20003f04270 */
[----:B------:R-:W-:Y:S02]  /*04a0*/  IMAD.MOV.U32 R5, RZ, RZ, R3 ;  /* 0x000000ffff057224 */ /* 0x000fe400078e0003 */
[----:B------:R-:W-:-:S10]  /*04b0*/  IMAD.MOV.U32 R4, RZ, RZ, R6 ;  /* 0x000000ffff047224 */ /* 0x000fd400078e0006 */
[----:B------:R-:W-:-:S10]  /*04c0*/  @!P0 DMUL R4, R4, 1.80143985094819840000e+16 ;  /* 0x4350000004048828 */ /* 0x000fd40000000000 */
[----:B------:R-:W-:Y:S02]  /*04d0*/  @!P0 IMAD.MOV.U32 R3, RZ, RZ, R5 ;  /* 0x000000ffff038224 */ /* 0x000fe400078e0005 */
[----:B------:R-:W-:Y:S02]  /*04e0*/  @!P0 IMAD.MOV.U32 R6, RZ, RZ, R4 ;  /* 0x000000ffff068224 */ /* 0x000fe400078e0004 */
[----:B------:R-:W-:-:S05]  /*04f0*/  VIADD R2, R3, 0xffffffff ;  /* 0xffffffff03027836 */ /* 0x000fca0000000000 */
[----:B------:R-:W-:Y:S01]  /*0500*/  ISETP.GT.U32.AND P1, PT, R2, 0x7feffffe, PT ;  /* 0x7feffffe0200780c */ /* 0x000fe20003f24070 */
[----:B------:R-:W-:Y:S02]  /*0510*/  IMAD.MOV.U32 R2, RZ, RZ, -0x3ff ;  /* 0xfffffc01ff027424 */ /* 0x000fe400078e00ff */
[----:B------:R-:W-:-:S10]  /*0520*/  @!P0 IMAD.MOV.U32 R2, RZ, RZ, -0x435 ;  /* 0xfffffbcbff028424 */ /* 0x000fd400078e00ff */
[----:B------:R-:W-:Y:S05]  /*0530*/  @P1 BRA `(.L_x_6) ;  /* 0x0000000400041947 */ /* 0x000fea0003800000 */
[----:B------:R-:W-:Y:S01]  /*0540*/  LOP3.LUT R4, R3, 0xfffff, RZ, 0xc0, !PT ;  /* 0x000fffff03047812 */ /* 0x000fe200078ec0ff */
[----:B------:R-:W-:Y:S01]  /*0550*/  IMAD.MOV.U32 R14, RZ, RZ, -0x748574fc ;  /* 0x8b7a8b04ff0e7424 */ /* 0x000fe200078e00ff */
[----:B------:R-:W-:Y:S01]  /*0560*/  UMOV UR4, 0x3ae80f1e ;  /* 0x3ae80f1e00047882 */ /* 0x000fe20000000000 */
[----:B------:R-:W-:Y:S01]  /*0570*/  IMAD.MOV.U32 R15, RZ, RZ, 0x3ed0ee25 ;  /* 0x3ed0ee25ff0f7424 */ /* 0x000fe200078e00ff */
[----:B------:R-:W-:Y:S01]  /*0580*/  LOP3.LUT R5, R4, 0x3ff00000, RZ, 0xfc, !PT ;  /* 0x3ff0000004057812 */ /* 0x000fe200078efcff */
[----:B------:R-:W-:Y:S01]  /*0590*/  IMAD.MOV.U32 R4, RZ, RZ, R6 ;  /* 0x000000ffff047224 */ /* 0x000fe200078e0006 */
[----:B------:R-:W-:Y:S01]  /*05a0*/  UMOV UR5, 0x3eb1380b ;  /* 0x3eb1380b00057882 */ /* 0x000fe20000000000 */
[----:B------:R-:W-:Y:S01]  /*05b0*/  IMAD.MOV.U32 R6, RZ, RZ, RZ ;  /* 0x000000ffff067224 */ /* 0x000fe200078e00ff */
[----:B------:R-:W-:Y:S01]  /*05c0*/  ISETP.GE.U32.AND P0, PT, R5, 0x3ff6a09f, PT ;  /* 0x3ff6a09f0500780c */ /* 0x000fe20003f06070 */
[----:B------:R-:W-:Y:S01]  /*05d0*/  IMAD.MOV.U32 R17, RZ, RZ, 0x43300000 ;  /* 0x43300000ff117424 */ /* 0x000fe200078e00ff */
[----:B------:R-:W-:Y:S01]  /*05e0*/  LEA.HI R16, R3, R2, RZ, 0xc ;  /* 0x0000000203107211 */ /* 0x000fe200078f60ff */
[----:B------:R-:W-:Y:S01]  /*05f0*/  UMOV UR10, 0x80000000 ;  /* 0x80000000000a7882 */ /* 0x000fe20000000000 */
[----:B------:R-:W-:-:S09]  /*0600*/  UMOV UR11, 0x43300000 ;  /* 0x43300000000b7882 */ /* 0x000fd20000000000 */
[----:B------:R-:W-:Y:S02]  /*0610*/  @P0 VIADD R7, R5, 0xfff00000 ;  /* 0xfff0000005070836 */ /* 0x000fe40000000000 */
[----:B------:R-:W-:Y:S02]  /*0620*/  @P0 VIADD R16, R16, 0x1 ;  /* 0x0000000110100836 */ /* 0x000fe40000000000 */
[----:B------:R-:W-:-:S03]  /*0630*/  @P0 IMAD.MOV.U32 R5, RZ, RZ, R7 ;  /* 0x000000ffff050224 */ /* 0x000fc600078e0007 */
[----:B------:R-:W-:-:S03]  /*0640*/  LOP3.LUT R16, R16, 0x80000000, RZ, 0x3c, !PT ;  /* 0x8000000010107812 */ /* 0x000fc600078e3cff */
[C---:B------:R-:W-:Y:S02]  /*0650*/  DADD R12, R4.reuse, 1 ;  /* 0x3ff00000040c7429 */ /* 0x040fe40000000000 */
[----:B------:R-:W-:-:S04]  /*0660*/  DADD R4, R4, -1 ;  /* 0xbff0000004047429 */ /* 0x000fc80000000000 */
[----:B------:R-:W0:Y:S02]  /*0670*/  MUFU.RCP64H R7, R13 ;  /* 0x0000000d00077308 */ /* 0x000e240000001800 */
[----:B0-----:R-:W-:-:S08]  /*0680*/  DFMA R8, -R12, R6, 1 ;  /* 0x3ff000000c08742b */ /* 0x001fd00000000106 */
[----:B------:R-:W-:-:S08]  /*0690*/  DFMA R8, R8, R8, R8 ;  /* 0x000000080808722b */ /* 0x000fd00000000008 */
[----:B------:R-:W-:-:S08]  /*06a0*/  DFMA R6, R6, R8, R6 ;  /* 0x000000080606722b */ /* 0x000fd00000000006 */
[----:B------:R-:W-:-:S08]  /*06b0*/  DMUL R8, R4, R6 ;  /* 0x0000000604087228 */ /* 0x000fd00000000000 */
[----:B------:R-:W-:-:S08]  /*06c0*/  DFMA R8, R4, R6, R8 ;  /* 0x000000060408722b */ /* 0x000fd00000000008 */
[----:B------:R-:W-:Y:S02]  /*06d0*/  DMUL R10, R8, R8 ;  /* 0x00000008080a7228 */ /* 0x000fe40000000000 */
[----:B------:R-:W-:-:S06]  /*06e0*/  DADD R2, R4, -R8 ;  /* 0x0000000004027229 */ /* 0x000fcc0000000808 */
[----:B------:R-:W-:Y:S01]  /*06f0*/  DFMA R12, R10, UR4, R14 ;  /* 0x000000040a0c7c2b */ /* 0x000fe2000800000e */
[----:B------:R-:W-:Y:S01]  /*0700*/  UMOV UR4, 0x9f02676f ;  /* 0x9f02676f00047882 */ /* 0x000fe20000000000 */
[----:B------:R-:W-:Y:S01]  /*0710*/  UMOV UR5, 0x3ef3b266 ;  /* 0x3ef3b26600057882 */ /* 0x000fe20000000000 */
[----:B------:R-:W-:Y:S02]  /*0720*/  DADD R14, R2, R2 ;  /* 0x00000000020e7229 */ /* 0x000fe40000000002 */
[----:B------:R-:W-:Y:S01]  /*0730*/  DADD R2, R16, -UR10 ;  /* 0x8000000a10027e29 */ /* 0x000fe20008000000 */
[----:B------:R-:W-:Y:S01]  /*0740*/  UMOV UR10, 0xfefa39ef ;  /* 0xfefa39ef000a7882 */ /* 0x000fe20000000000 */
[----:B------:R-:W-:Y:S01]  /*0750*/  UMOV UR11, 0x3fe62e42 ;  /* 0x3fe62e42000b7882 */ /* 0x000fe20000000000 */
[----:B------:R-:W-:Y:S01]  /*0760*/  DFMA R12, R10, R12, UR4 ;  /* 0x000000040a0c7e2b */ /* 0x000fe2000800000c */
[----:B------:R-:W-:Y:S01]  /*0770*/  UMOV UR4, 0xa9ab0956 ;  /* 0xa9ab095600047882 */ /* 0x000fe20000000000 */
[----:B------:R-:W-:Y:S01]  /*0780*/  UMOV UR5, 0x3f1745cb ;  /* 0x3f1745cb00057882 */ /* 0x000fe20000000000 */
[----:B------:R-:W-:-:S02]  /*0790*/  DFMA R14, R4, -R8, R14 ;  /* 0x80000008040e722b */ /* 0x000fc4000000000e */
[----:B------:R-:W-:-:S03]  /*07a0*/  DFMA R4, R2, UR10, R8 ;  /* 0x0000000a02047c2b */ /* 0x000fc60008000008 */
[----:B------:R-:W-:Y:S01]  /*07b0*/  DFMA R12, R10, R12, UR4 ;  /* 0x000000040a0c7e2b */ /* 0x000fe2000800000c */
[----:B------:R-:W-:Y:S01]  /*07c0*/  UMOV UR4, 0x2d1b5154 ;  /* 0x2d1b515400047882 */ /* 0x000fe20000000000 */
[----:B------:R-:W-:Y:S01]  /*07d0*/  UMOV UR5, 0x3f3c71c7 ;  /* 0x3f3c71c700057882 */ /* 0x000fe20000000000 */
[----:B------:R-:W-:-:S05]  /*07e0*/  DMUL R14, R6, R14 ;  /* 0x0000000e060e7228 */ /* 0x000fca0000000000 */
[----:B------:R-:W-:Y:S01]  /*07f0*/  DFMA R12, R10, R12, UR4 ;  /* 0x000000040a0c7e2b */ /* 0x000fe2000800000c */
[----:B------:R-:W-:Y:S01]  /*0800*/  UMOV UR4, 0x923be72d ;  /* 0x923be72d00047882 */ /* 0x000fe20000000000 */
[----:B------:R-:W-:-:S06]  /*0810*/  UMOV UR5, 0x3f624924 ;  /* 0x3f62492400057882 */ /* 0x000fcc0000000000 */
        /* <DEDUP_REMOVED lines=8> */
[----:B------:R-:W-:Y:S02]  /*08a0*/  UMOV UR5, 0x3fe62e42 ;  /* 0x3fe62e4200057882 */ /* 0x000fe40000000000 */
[----:B------:R-:W-:Y:S01]  /*08b0*/  DFMA R16, R2, -UR4, R4 ;  /* 0x8000000402107c2b */ /* 0x000fe20008000004 */
[----:B------:R-:W-:Y:S01]  /*08c0*/  UMOV UR4, 0x3b39803f ;  /* 0x3b39803f00047882 */ /* 0x000fe20000000000 */
[----:B------:R-:W-:Y:S02]  /*08d0*/  UMOV UR5, 0x3c7abc9e ;  /* 0x3c7abc9e00057882 */ /* 0x000fe40000000000 */
[----:B------:R-:W-:-:S04]  /*08e0*/  DMUL R12, R10, R12 ;  /* 0x0000000c0a0c7228 */ /* 0x000fc80000000000 */
[----:B------:R-:W-:-:S04]  /*08f0*/  DADD R16, -R8, R16 ;  /* 0x0000000008107229 */ /* 0x000fc80000000110 */
[----:B------:R-:W-:-:S08]  /*0900*/  DFMA R12, R8, R12, R14 ;  /* 0x0000000c080c722b */ /* 0x000fd0000000000e */
[----:B------:R-:W-:-:S08]  /*0910*/  DADD R12, R12, -R16 ;  /* 0x000000000c0c7229 */ /* 0x000fd00000000810 */
[----:B------:R-:W-:-:S08]  /*0920*/  DFMA R12, R2, UR4, R12 ;  /* 0x00000004020c7c2b */ /* 0x000fd0000800000c */
[----:B------:R-:W-:Y:S01]  /*0930*/  DADD R4, R4, R12 ;  /* 0x0000000004047229 */ /* 0x000fe2000000000c */
[----:B------:R-:W-:Y:S10]  /*0940*/  BRA `(.L_x_7) ;  /* 0x0000000000187947 */ /* 0x000ff40003800000 */
.L_x_6:
[----:B------:R-:W-:Y:S01]  /*0950*/  IMAD.MOV.U32 R2, RZ, RZ, 0x0 ;  /* 0x00000000ff027424 */ /* 0x000fe200078e00ff */
[----:B------:R-:W-:Y:S01]  /*0960*/  LOP3.LUT P0, RZ, R5, 0x7fffffff, RZ, 0xc0, !PT ;  /* 0x7fffffff05ff7812 */ /* 0x000fe2000780c0ff */
[----:B------:R-:W-:-:S06]  /*0970*/  IMAD.MOV.U32 R3, RZ, RZ, 0x7ff00000 ;  /* 0x7ff00000ff037424 */ /* 0x000fcc00078e00ff */
[----:B------:R-:W-:-:S10]  /*0980*/  DFMA R2, R4, R2, +INF ;  /* 0x7ff000000402742b */ /* 0x000fd40000000002 */
[----:B------:R-:W-:Y:S02]  /*0990*/  FSEL R4, R2, RZ, P0 ;  /* 0x000000ff02047208 */ /* 0x000fe40000000000 */
[----:B------:R-:W-:-:S07]  /*09a0*/  FSEL R5, R3, -QNAN , P0 ;  /* 0xfff0000003057808 */ /* 0x000fce0000000000 */
.L_x_7:
[----:B------:R-:W0:Y:S01]  /*09b0*/  LDC R9, c[0x0][0x3a4] ;  /* 0x0000e900ff097b82 */ /* 0x000e220000000800 */
[----:B------:R-:W-:Y:S01]  /*09c0*/  UMOV UR4, 0xbaaafad3 ;  /* 0xbaaafad300047882 */ /* 0x000fe20000000000 */
[----:B------:R-:W-:Y:S02]  /*09d0*/  UMOV UR5, 0x3c695355 ;  /* 0x3c69535500057882 */ /* 0x000fe40000000000 */
[C---:B------:R-:W-:Y:S01]  /*09e0*/  DMUL R2, R4.reuse, UR4 ;  /* 0x0000000404027c28 */ /* 0x040fe20008000000 */
[----:B------:R-:W-:Y:S01]  /*09f0*/  UMOV UR4, 0x1526e50e ;  /* 0x1526e50e00047882 */ /* 0x000fe20000000000 */
[----:B------:R-:W-:Y:S02]  /*0a00*/  UMOV UR5, 0x3fdbcb7b ;  /* 0x3fdbcb7b00057882 */ /* 0x000fe40000000000 */
[----:B------:R-:W1:Y:S04]  /*0a10*/  LDC.64 R6, c[0x0][0x388] ;  /* 0x0000e200ff067b82 */ /* 0x000e680000000a00 */
[----:B------:R-:W-:Y:S01]  /*0a20*/  DFMA R2, R4, UR4, R2 ;  /* 0x0000000404027c2b */ /* 0x000fe20008000002 */
[----:B0-----:R-:W-:-:S04]  /*0a30*/  IMAD R9, R9, UR6, R0 ;  /* 0x0000000609097c24 */ /* 0x001fc8000f8e0200 */
[----:B-1----:R-:W-:-:S05]  /*0a40*/  IMAD.WIDE.U32 R4, R9, 0x8, R6 ;  /* 0x0000000809047825 */ /* 0x002fca00078e0006 */
[----:B------:R-:W-:Y:S01]  /*0a50*/  STG.E.64 desc[UR8][R4.64], R2 ;  /* 0x0000000204007986 */ /* 0x000fe2000c101b08 */
[----:B------:R-:W-:Y:S05]  /*0a60*/  EXIT ;  /* 0x000000000000794d */ /* 0x000fea0003800000 */
.L_x_8:
        /* <DEDUP_REMOVED lines=9> */
.L_x_10:


//--------------------- .nv.shared.window_kernel  --------------------------
	.section	.nv.shared.window_kernel,"aw",@nobits
	.sectionflags	@""
	.align	16
	.zero		1024


//--------------------- .nv.shared.reserved.0     --------------------------
	.section	.nv.shared.reserved.0,"aw",@nobits
	.weak		__nv_reservedSMEM_offset_0_alias
	.size		__nv_reservedSMEM_offset_0_alias, 0, 64
	.other		__nv_reservedSMEM_offset_0_alias,@"STO_CUDA_RESERVED_SHARED STV_DEFAULT"
__nv_reservedSMEM_offset_0_alias:
	.zero		0
	.zero		64


//--------------------- .nv.shared.mel_kernel     --------------------------
	.section	.nv.shared.mel_kernel,"aw",@nobits
	.sectionflags	@""
	.align	16
	.zero		1024


//--------------------- .nv.constant0.window_kernel --------------------------
	.section	.nv.constant0.window_kernel,"a",@progbits
	.sectionflags	@""
	.align	4
.nv.constant0.window_kernel:
	.zero		924


//--------------------- .nv.constant0.mel_kernel  --------------------------
	.section	.nv.constant0.mel_kernel,"a",@progbits
	.sectionflags	@""
	.align	4
.nv.constant0.mel_kernel:
	.zero		936


//--------------------- SYMBOLS --------------------------

	.type		.nv.reservedSmem.offset0,@object
	.size		.nv.reservedSmem.offset0,0x4
	.type		.nv.reservedSmem.cap,@object
	.size		.nv.reservedSmem.cap,0x4
